//
// Generated by NVIDIA NVVM Compiler
//
// Compiler Build ID: CL-36424714
// Cuda compilation tools, release 13.0, V13.0.88
// Based on NVVM 20.0.0
//

.version 9.0
.target sm_100
.address_size 64

	// .globl	_Z16histogram_kernelPKjPjii
.extern .shared .align 16 .b8 s_counts[];
.extern .shared .align 16 .b8 s_data[];

.visible .entry _Z16histogram_kernelPKjPjii(
	.param .u64 .ptr .align 1 _Z16histogram_kernelPKjPjii_param_0,
	.param .u64 .ptr .align 1 _Z16histogram_kernelPKjPjii_param_1,
	.param .u32 _Z16histogram_kernelPKjPjii_param_2,
	.param .u32 _Z16histogram_kernelPKjPjii_param_3
)
{
	.reg .pred 	%p<14>;
	.reg .b32 	%r<113>;
	.reg .b64 	%rd<15>;

	ld.param.u64 	%rd3, [_Z16histogram_kernelPKjPjii_param_0];
	ld.param.u64 	%rd2, [_Z16histogram_kernelPKjPjii_param_1];
	ld.param.u32 	%r34, [_Z16histogram_kernelPKjPjii_param_2];
	ld.param.u32 	%r35, [_Z16histogram_kernelPKjPjii_param_3];
	cvta.to.global.u64 	%rd1, %rd3;
	mov.u32 	%r1, %tid.x;
	setp.gt.u32 	%p1, %r1, 255;
	@%p1 bra 	$L__BB0_7;
	mov.u32 	%r2, %ntid.x;
	add.s32 	%r36, %r1, %r2;
	max.u32 	%r37, %r36, 256;
	setp.lt.u32 	%p2, %r36, 256;
	selp.u32 	%r38, 1, 0, %p2;
	add.s32 	%r39, %r36, %r38;
	sub.s32 	%r40, %r37, %r39;
	div.u32 	%r41, %r40, %r2;
	add.s32 	%r3, %r41, %r38;
	and.b32  	%r42, %r3, 3;
	setp.eq.s32 	%p3, %r42, 3;
	mov.u32 	%r108, %r1;
	@%p3 bra 	$L__BB0_4;
	add.s32 	%r43, %r3, 1;
	and.b32  	%r44, %r43, 3;
	shl.b32 	%r45, %r1, 2;
	mov.u32 	%r46, s_counts;
	add.s32 	%r105, %r46, %r45;
	shl.b32 	%r5, %r2, 2;
	neg.s32 	%r104, %r44;
	mad.lo.s32 	%r108, %r2, %r44, %r1;
$L__BB0_3:
	.pragma "nounroll";
	mov.b32 	%r47, 0;
	st.shared.u32 	[%r105], %r47;
	add.s32 	%r105, %r105, %r5;
	add.s32 	%r104, %r104, 1;
	setp.ne.s32 	%p4, %r104, 0;
	@%p4 bra 	$L__BB0_3;
$L__BB0_4:
	setp.lt.u32 	%p5, %r3, 3;
	@%p5 bra 	$L__BB0_7;
	shl.b32 	%r13, %r2, 2;
	shl.b32 	%r48, %r108, 2;
	mov.u32 	%r49, s_counts;
	add.s32 	%r107, %r49, %r48;
	shl.b32 	%r15, %r2, 4;
	shl.b32 	%r16, %r2, 3;
	mul.lo.s32 	%r17, %r2, 12;
$L__BB0_6:
	mov.b32 	%r50, 0;
	st.shared.u32 	[%r107], %r50;
	add.s32 	%r51, %r107, %r13;
	st.shared.u32 	[%r51], %r50;
	add.s32 	%r52, %r107, %r16;
	st.shared.u32 	[%r52], %r50;
	add.s32 	%r53, %r107, %r17;
	st.shared.u32 	[%r53], %r50;
	add.s32 	%r108, %r108, %r13;
	add.s32 	%r107, %r107, %r15;
	setp.lt.u32 	%p6, %r108, 256;
	@%p6 bra 	$L__BB0_6;
$L__BB0_7:
	bar.sync 	0;
	mov.u32 	%r22, %ctaid.x;
	mov.u32 	%r54, %ntid.x;
	mad.lo.s32 	%r111, %r22, %r54, %r1;
	mov.u32 	%r55, %nctaid.x;
	mul.lo.s32 	%r24, %r54, %r55;
	setp.ge.s32 	%p7, %r111, %r34;
	@%p7 bra 	$L__BB0_14;
	add.s32 	%r56, %r111, %r24;
	max.s32 	%r57, %r34, %r56;
	setp.lt.s32 	%p8, %r56, %r34;
	selp.u32 	%r58, 1, 0, %p8;
	add.s32 	%r59, %r56, %r58;
	sub.s32 	%r60, %r57, %r59;
	div.u32 	%r61, %r60, %r24;
	add.s32 	%r25, %r61, %r58;
	and.b32  	%r62, %r25, 3;
	setp.eq.s32 	%p9, %r62, 3;
	@%p9 bra 	$L__BB0_11;
	add.s32 	%r63, %r25, 1;
	and.b32  	%r64, %r63, 3;
	neg.s32 	%r109, %r64;
$L__BB0_10:
	.pragma "nounroll";
	mul.wide.s32 	%rd4, %r111, 4;
	add.s64 	%rd5, %rd1, %rd4;
	ld.global.u32 	%r65, [%rd5];
	shr.u32 	%r66, %r65, %r35;
	shl.b32 	%r67, %r66, 2;
	and.b32  	%r68, %r67, 1020;
	mov.u32 	%r69, s_counts;
	add.s32 	%r70, %r69, %r68;
	atom.shared.add.u32 	%r71, [%r70], 1;
	add.s32 	%r111, %r111, %r24;
	add.s32 	%r109, %r109, 1;
	setp.ne.s32 	%p10, %r109, 0;
	@%p10 bra 	$L__BB0_10;
$L__BB0_11:
	setp.lt.u32 	%p11, %r25, 3;
	@%p11 bra 	$L__BB0_14;
	mov.u32 	%r76, s_counts;
	mul.wide.s32 	%rd8, %r24, 4;
	shl.b32 	%r97, %r24, 2;
$L__BB0_13:
	mul.wide.s32 	%rd6, %r111, 4;
	add.s64 	%rd7, %rd1, %rd6;
	ld.global.u32 	%r72, [%rd7];
	shr.u32 	%r73, %r72, %r35;
	shl.b32 	%r74, %r73, 2;
	and.b32  	%r75, %r74, 1020;
	add.s32 	%r77, %r76, %r75;
	atom.shared.add.u32 	%r78, [%r77], 1;
	add.s64 	%rd9, %rd7, %rd8;
	ld.global.u32 	%r79, [%rd9];
	shr.u32 	%r80, %r79, %r35;
	shl.b32 	%r81, %r80, 2;
	and.b32  	%r82, %r81, 1020;
	add.s32 	%r83, %r76, %r82;
	atom.shared.add.u32 	%r84, [%r83], 1;
	add.s64 	%rd10, %rd9, %rd8;
	ld.global.u32 	%r85, [%rd10];
	shr.u32 	%r86, %r85, %r35;
	shl.b32 	%r87, %r86, 2;
	and.b32  	%r88, %r87, 1020;
	add.s32 	%r89, %r76, %r88;
	atom.shared.add.u32 	%r90, [%r89], 1;
	add.s64 	%rd11, %rd10, %rd8;
	ld.global.u32 	%r91, [%rd11];
	shr.u32 	%r92, %r91, %r35;
	shl.b32 	%r93, %r92, 2;
	and.b32  	%r94, %r93, 1020;
	add.s32 	%r95, %r76, %r94;
	atom.shared.add.u32 	%r96, [%r95], 1;
	add.s32 	%r111, %r97, %r111;
	setp.lt.s32 	%p12, %r111, %r34;
	@%p12 bra 	$L__BB0_13;
$L__BB0_14:
	setp.gt.u32 	%p13, %r1, 255;
	bar.sync 	0;
	@%p13 bra 	$L__BB0_16;
	shl.b32 	%r98, %r1, 2;
	mov.u32 	%r99, s_counts;
	add.s32 	%r100, %r99, %r98;
	ld.shared.u32 	%r101, [%r100];
	shl.b32 	%r102, %r22, 8;
	add.s32 	%r103, %r102, %r1;
	cvta.to.global.u64 	%rd12, %rd2;
	mul.wide.u32 	%rd13, %r103, 4;
	add.s64 	%rd14, %rd12, %rd13;
	st.global.u32 	[%rd14], %r101;
$L__BB0_16:
	ret;

}
	// .globl	_Z14scatter_kernelPKjPjS0_ii
.visible .entry _Z14scatter_kernelPKjPjS0_ii(
	.param .u64 .ptr .align 1 _Z14scatter_kernelPKjPjS0_ii_param_0,
	.param .u64 .ptr .align 1 _Z14scatter_kernelPKjPjS0_ii_param_1,
	.param .u64 .ptr .align 1 _Z14scatter_kernelPKjPjS0_ii_param_2,
	.param .u32 _Z14scatter_kernelPKjPjS0_ii_param_3,
	.param .u32 _Z14scatter_kernelPKjPjS0_ii_param_4
)
{
	.reg .pred 	%p<17>;
	.reg .b16 	%rs<4>;
	.reg .b32 	%r<154>;
	.reg .b64 	%rd<13>;

	ld.param.u64 	%rd4, [_Z14scatter_kernelPKjPjS0_ii_param_0];
	ld.param.u64 	%rd5, [_Z14scatter_kernelPKjPjS0_ii_param_1];
	ld.param.u64 	%rd6, [_Z14scatter_kernelPKjPjS0_ii_param_2];
	ld.param.u32 	%r40, [_Z14scatter_kernelPKjPjS0_ii_param_3];
	ld.param.u32 	%r41, [_Z14scatter_kernelPKjPjS0_ii_param_4];
	setp.lt.s32 	%p1, %r40, 1;
	@%p1 bra 	$L__BB1_25;
	mov.u32 	%r43, %ctaid.x;
	shl.b32 	%r1, %r43, 8;
	mov.u32 	%r2, %tid.x;
	shl.b32 	%r44, %r2, 2;
	mov.u32 	%r45, s_data;
	add.s32 	%r46, %r45, %r44;
	add.s32 	%r3, %r46, 3072;
	mov.u32 	%r47, %nctaid.x;
	shl.b32 	%r4, %r47, 8;
	and.b32  	%r5, %r2, 15;
	add.s32 	%r6, %r5, -1;
	and.b32  	%r7, %r2, 7;
	add.s32 	%r8, %r7, -1;
	and.b32  	%r9, %r2, 240;
	and.b32  	%r10, %r2, 3;
	cvt.u16.u32 	%rs1, %r2;
	shr.u16 	%rs2, %rs1, 4;
	and.b16  	%rs3, %rs2, 15;
	mul.wide.u16 	%r48, %rs3, 16;
	neg.s32 	%r11, %r48;
	cvta.to.global.u64 	%rd1, %rd4;
	cvta.to.global.u64 	%rd2, %rd6;
	cvta.to.global.u64 	%rd3, %rd5;
	mov.b32 	%r140, 0;
$L__BB1_2:
	setp.gt.u32 	%p2, %r2, 255;
	add.s32 	%r13, %r140, %r1;
	add.s32 	%r14, %r13, %r2;
	@%p2 bra 	$L__BB1_4;
	mov.b32 	%r49, 0;
	st.shared.u32 	[%r3], %r49;
$L__BB1_4:
	bar.sync 	0;
	setp.ge.s32 	%p3, %r14, %r40;
	@%p3 bra 	$L__BB1_6;
	mul.wide.s32 	%rd7, %r14, 4;
	add.s64 	%rd8, %rd1, %rd7;
	ld.global.u32 	%r50, [%rd8];
	st.shared.u32 	[%r3+-3072], %r50;
	shr.u32 	%r51, %r50, %r41;
	and.b32  	%r52, %r51, 255;
	st.shared.u32 	[%r3+-2048], %r52;
	shl.b32 	%r53, %r51, 2;
	and.b32  	%r54, %r53, 1020;
	add.s32 	%r56, %r45, %r54;
	atom.shared.add.u32 	%r57, [%r56+3072], 1;
$L__BB1_6:
	setp.gt.u32 	%p4, %r2, 255;
	bar.sync 	0;
	@%p4 bra 	$L__BB1_22;
	setp.eq.s32 	%p5, %r2, 0;
	mov.b32 	%r153, 0;
	@%p5 bra 	$L__BB1_21;
	setp.lt.u32 	%p6, %r2, 16;
	mov.b32 	%r148, 0;
	mov.u32 	%r153, %r148;
	@%p6 bra 	$L__BB1_11;
	add.s32 	%r141, %r45, 3120;
	mov.b32 	%r153, 0;
	mov.u32 	%r142, %r11;
$L__BB1_10:
	.pragma "nounroll";
	ld.shared.v4.u32 	{%r64, %r65, %r66, %r67}, [%r141+-48];
	add.s32 	%r68, %r64, %r153;
	add.s32 	%r69, %r65, %r68;
	add.s32 	%r70, %r66, %r69;
	add.s32 	%r71, %r67, %r70;
	ld.shared.v4.u32 	{%r72, %r73, %r74, %r75}, [%r141+-32];
	add.s32 	%r76, %r72, %r71;
	add.s32 	%r77, %r73, %r76;
	add.s32 	%r78, %r74, %r77;
	add.s32 	%r79, %r75, %r78;
	ld.shared.v4.u32 	{%r80, %r81, %r82, %r83}, [%r141+-16];
	add.s32 	%r84, %r80, %r79;
	add.s32 	%r85, %r81, %r84;
	add.s32 	%r86, %r82, %r85;
	add.s32 	%r87, %r83, %r86;
	ld.shared.v4.u32 	{%r88, %r89, %r90, %r91}, [%r141];
	add.s32 	%r92, %r88, %r87;
	add.s32 	%r93, %r89, %r92;
	add.s32 	%r94, %r90, %r93;
	add.s32 	%r153, %r91, %r94;
	add.s32 	%r142, %r142, 16;
	add.s32 	%r141, %r141, 64;
	setp.ne.s32 	%p7, %r142, 0;
	mov.u32 	%r148, %r9;
	@%p7 bra 	$L__BB1_10;
$L__BB1_11:
	setp.eq.s32 	%p8, %r5, 0;
	@%p8 bra 	$L__BB1_21;
	setp.lt.u32 	%p9, %r6, 7;
	@%p9 bra 	$L__BB1_14;
	shl.b32 	%r96, %r148, 2;
	add.s32 	%r98, %r45, %r96;
	ld.shared.u32 	%r99, [%r98+3072];
	add.s32 	%r100, %r99, %r153;
	ld.shared.u32 	%r101, [%r98+3076];
	add.s32 	%r102, %r101, %r100;
	ld.shared.u32 	%r103, [%r98+3080];
	add.s32 	%r104, %r103, %r102;
	ld.shared.u32 	%r105, [%r98+3084];
	add.s32 	%r106, %r105, %r104;
	ld.shared.u32 	%r107, [%r98+3088];
	add.s32 	%r108, %r107, %r106;
	ld.shared.u32 	%r109, [%r98+3092];
	add.s32 	%r110, %r109, %r108;
	ld.shared.u32 	%r111, [%r98+3096];
	add.s32 	%r112, %r111, %r110;
	ld.shared.u32 	%r113, [%r98+3100];
	add.s32 	%r153, %r113, %r112;
	add.s32 	%r148, %r148, 8;
$L__BB1_14:
	setp.eq.s32 	%p10, %r7, 0;
	@%p10 bra 	$L__BB1_21;
	setp.lt.u32 	%p11, %r8, 3;
	@%p11 bra 	$L__BB1_17;
	shl.b32 	%r115, %r148, 2;
	add.s32 	%r117, %r45, %r115;
	ld.shared.u32 	%r118, [%r117+3072];
	add.s32 	%r119, %r118, %r153;
	ld.shared.u32 	%r120, [%r117+3076];
	add.s32 	%r121, %r120, %r119;
	ld.shared.u32 	%r122, [%r117+3080];
	add.s32 	%r123, %r122, %r121;
	ld.shared.u32 	%r124, [%r117+3084];
	add.s32 	%r153, %r124, %r123;
	add.s32 	%r148, %r148, 4;
$L__BB1_17:
	setp.eq.s32 	%p12, %r10, 0;
	@%p12 bra 	$L__BB1_21;
	setp.eq.s32 	%p13, %r10, 1;
	shl.b32 	%r125, %r148, 2;
	add.s32 	%r127, %r45, %r125;
	add.s32 	%r34, %r127, 3072;
	ld.shared.u32 	%r128, [%r127+3072];
	add.s32 	%r153, %r128, %r153;
	@%p13 bra 	$L__BB1_21;
	setp.eq.s32 	%p14, %r10, 2;
	ld.shared.u32 	%r129, [%r34+4];
	add.s32 	%r153, %r129, %r153;
	@%p14 bra 	$L__BB1_21;
	ld.shared.u32 	%r130, [%r34+8];
	add.s32 	%r153, %r130, %r153;
$L__BB1_21:
	st.shared.u32 	[%r3+1024], %r153;
$L__BB1_22:
	setp.ge.s32 	%p15, %r14, %r40;
	bar.sync 	0;
	@%p15 bra 	$L__BB1_24;
	ld.shared.u32 	%r131, [%r3+-2048];
	shl.b32 	%r132, %r131, 2;
	add.s32 	%r134, %r45, %r132;
	atom.shared.add.u32 	%r135, [%r134+4096], 1;
	add.s32 	%r136, %r131, %r13;
	mul.wide.u32 	%rd9, %r136, 4;
	add.s64 	%rd10, %rd2, %rd9;
	ld.global.u32 	%r137, [%rd10];
	ld.shared.u32 	%r138, [%r3+-3072];
	add.s32 	%r139, %r137, %r135;
	mul.wide.u32 	%rd11, %r139, 4;
	add.s64 	%rd12, %rd3, %rd11;
	st.global.u32 	[%rd12], %r138;
$L__BB1_24:
	bar.sync 	0;
	add.s32 	%r140, %r140, %r4;
	setp.lt.s32 	%p16, %r140, %r40;
	@%p16 bra 	$L__BB1_2;
$L__BB1_25:
	ret;

}


// ===== COMPILED SASS (sm_100) =====

	.target	sm_100

	.elftype	@"ET_EXEC"


//--------------------- .note.nv.tkinfo           --------------------------
	.section	.note.nv.tkinfo,"",@"SHT_NOTE"
	.sectionflags	@"SHF_NOTE_NV_TKINFO"
	.tkinfo
        /*0018*/ 	.word	0x00000002
        /*0030*/ 	.string	""
        /*0030*/ 	.string	"ptxas"
        /*0030*/ 	.string	"Cuda compilation tools, release 13.0, V13.0.88"
        /*0030*/ 	.string	"Build cuda_13.0.r13.0/compiler.36424714_0"
        /*0030*/ 	.string	"-arch sm_100 -m 64 "



//--------------------- .note.nv.cuinfo           --------------------------
	.section	.note.nv.cuinfo,"",@"SHT_NOTE"
	.sectionflags	@"SHF_NOTE_NV_CUINFO"
        /*0018*/ 	.short	0x0002
        /*001a*/ 	.short	0x0064
        /*001c*/ 	.short	0x0082
	.zero		2


//--------------------- .nv.info                  --------------------------
	.section	.nv.info,"",@"SHT_CUDA_INFO"
	.align	4


	//----- nvinfo : EIATTR_REGCOUNT
	.align		4
        /*0000*/ 	.byte	0x04, 0x2f
        /*0002*/ 	.short	(.L_1 - .L_0)
	.align		4
.L_0:
        /*0004*/ 	.word	index@(_Z16histogram_kernelPKjPjii)
        /*0008*/ 	.word	0x00000016


	//----- nvinfo : EIATTR_FRAME_SIZE
	.align		4
.L_1:
        /*000c*/ 	.byte	0x04, 0x11
        /*000e*/ 	.short	(.L_3 - .L_2)
	.align		4
.L_2:
        /*0010*/ 	.word	index@(_Z16histogram_kernelPKjPjii)
        /*0014*/ 	.word	0x00000000


	//----- nvinfo : EIATTR_REGCOUNT
	.align		4
.L_3:
        /*0018*/ 	.byte	0x04, 0x2f
        /*001a*/ 	.short	(.L_5 - .L_4)
	.align		4
.L_4:
        /*001c*/ 	.word	index@(_Z14scatter_kernelPKjPjS0_ii)
        /*0020*/ 	.word	0x0000001d


	//----- nvinfo : EIATTR_FRAME_SIZE
	.align		4
.L_5:
        /*0024*/ 	.byte	0x04, 0x11
        /*0026*/ 	.short	(.L_7 - .L_6)
	.align		4
.L_6:
        /*0028*/ 	.word	index@(_Z14scatter_kernelPKjPjS0_ii)
        /*002c*/ 	.word	0x00000000


	//----- nvinfo : EIATTR_MIN_STACK_SIZE
	.align		4
.L_7:
        /*0030*/ 	.byte	0x04, 0x12
        /*0032*/ 	.short	(.L_9 - .L_8)
	.align		4
.L_8:
        /*0034*/ 	.word	index@(_Z14scatter_kernelPKjPjS0_ii)
        /*0038*/ 	.word	0x00000000


	//----- nvinfo : EIATTR_MIN_STACK_SIZE
	.align		4
.L_9:
        /*003c*/ 	.byte	0x04, 0x12
        /*003e*/ 	.short	(.L_11 - .L_10)
	.align		4
.L_10:
        /*0040*/ 	.word	index@(_Z16histogram_kernelPKjPjii)
        /*0044*/ 	.word	0x00000000
.L_11:


//--------------------- .nv.compat                --------------------------
	.section	.nv.compat,"",@"SHT_CUDA_COMPAT_INFO"
	.align	4
        /*0000*/ 	.byte	0x02, 0x09, 0x00, 0x00, 0x02, 0x02, 0x01, 0x00, 0x02, 0x05, 0x05, 0x00, 0x03, 0x07, 0x01, 0x01
        /*0010*/ 	.byte	0x02, 0x03, 0x00, 0x00, 0x02, 0x06, 0x01, 0x00, 0x04, 0x0b, 0x08, 0x00, 0x09, 0x00, 0x00, 0x00
        /*0020*/ 	.byte	0x00, 0x00, 0x00, 0x00


//--------------------- .nv.info._Z14scatter_kernelPKjPjS0_ii --------------------------
	.section	.nv.info._Z14scatter_kernelPKjPjS0_ii,"",@"SHT_CUDA_INFO"
	.sectionflags	@""
	.align	4


	//----- nvinfo : EIATTR_CUDA_API_VERSION
	.align		4
        /*0000*/ 	.byte	0x04, 0x37
        /*0002*/ 	.short	(.L_13 - .L_12)
.L_12:
        /*0004*/ 	.word	0x00000082


	//----- nvinfo : EIATTR_KPARAM_INFO
	.align		4
.L_13:
        /*0008*/ 	.byte	0x04, 0x17
        /*000a*/ 	.short	(.L_15 - .L_14)
.L_14:
        /*000c*/ 	.word	0x00000000
        /*0010*/ 	.short	0x0004
        /*0012*/ 	.short	0x001c
        /*0014*/ 	.byte	0x00, 0xf0, 0x11, 0x00


	//----- nvinfo : EIATTR_KPARAM_INFO
	.align		4
.L_15:
        /*0018*/ 	.byte	0x04, 0x17
        /*001a*/ 	.short	(.L_17 - .L_16)
.L_16:
        /*001c*/ 	.word	0x00000000
        /*0020*/ 	.short	0x0003
        /*0022*/ 	.short	0x0018
        /*0024*/ 	.byte	0x00, 0xf0, 0x11, 0x00


	//----- nvinfo : EIATTR_KPARAM_INFO
	.align		4
.L_17:
        /*0028*/ 	.byte	0x04, 0x17
        /*002a*/ 	.short	(.L_19 - .L_18)
.L_18:
        /*002c*/ 	.word	0x00000000
        /*0030*/ 	.short	0x0002
        /*0032*/ 	.short	0x0010
        /*0034*/ 	.byte	0x00, 0xf5, 0x21, 0x00


	//----- nvinfo : EIATTR_KPARAM_INFO
	.align		4
.L_19:
        /*0038*/ 	.byte	0x04, 0x17
        /*003a*/ 	.short	(.L_21 - .L_20)
.L_20:
        /*003c*/ 	.word	0x00000000
        /*0040*/ 	.short	0x0001
        /*0042*/ 	.short	0x0008
        /*0044*/ 	.byte	0x00, 0xf5, 0x21, 0x00


	//----- nvinfo : EIATTR_KPARAM_INFO
	.align		4
.L_21:
        /*0048*/ 	.byte	0x04, 0x17
        /*004a*/ 	.short	(.L_23 - .L_22)
.L_22:
        /*004c*/ 	.word	0x00000000
        /*0050*/ 	.short	0x0000
        /*0052*/ 	.short	0x0000
        /*0054*/ 	.byte	0x00, 0xf5, 0x21, 0x00


	//----- nvinfo : EIATTR_SPARSE_MMA_MASK
	.align		4
.L_23:
        /*0058*/ 	.byte	0x03, 0x50
        /*005a*/ 	.short	0x0000


	//----- nvinfo : EIATTR_MAXREG_COUNT
	.align		4
        /*005c*/ 	.byte	0x03, 0x1b
        /*005e*/ 	.short	0x00ff


	//----- nvinfo : EIATTR_NUM_BARRIERS
	.align		4
        /*0060*/ 	.byte	0x02, 0x4c
        /*0062*/ 	.byte	0x01
	.zero		1


	//----- nvinfo : EIATTR_MERCURY_ISA_VERSION
	.align		4
        /*0064*/ 	.byte	0x03, 0x5f
        /*0066*/ 	.short	0x0101


	//----- nvinfo : EIATTR_UNUSED_LOAD_BYTE_OFFSET
	.align		4
        /*0068*/ 	.byte	0x04, 0x44
        /*006a*/ 	.short	(.L_25 - .L_24)


	//   ....[0]....
.L_24:
        /*006c*/ 	.word	0x000006a0
        /*0070*/ 	.word	0x00000fff


	//----- nvinfo : EIATTR_VRC_CTA_INIT_COUNT
	.align		4
.L_25:
        /*0074*/ 	.byte	0x02, 0x4a
	.zero		1
	.zero		1


	//----- nvinfo : EIATTR_EXIT_INSTR_OFFSETS
	.align		4
        /*0078*/ 	.byte	0x04, 0x1c
        /*007a*/ 	.short	(.L_27 - .L_26)


	//   ....[0]....
.L_26:
        /*007c*/ 	.word	0x00000030


	//   ....[1]....
        /*0080*/ 	.word	0x00000870


	//----- nvinfo : EIATTR_CRS_STACK_SIZE
	.align		4
.L_27:
        /*0084*/ 	.byte	0x04, 0x1e
        /*0086*/ 	.short	(.L_29 - .L_28)
.L_28:
        /*0088*/ 	.word	0x00000000


	//----- nvinfo : EIATTR_CBANK_PARAM_SIZE
	.align		4
.L_29:
        /*008c*/ 	.byte	0x03, 0x19
        /*008e*/ 	.short	0x0020


	//----- nvinfo : EIATTR_PARAM_CBANK
	.align		4
        /*0090*/ 	.byte	0x04, 0x0a
        /*0092*/ 	.short	(.L_31 - .L_30)
	.align		4
.L_30:
        /*0094*/ 	.word	index@(.nv.constant0._Z14scatter_kernelPKjPjS0_ii)
        /*0098*/ 	.short	0x0380
        /*009a*/ 	.short	0x0020


	//----- nvinfo : EIATTR_SW_WAR
	.align		4
.L_31:
        /*009c*/ 	.byte	0x04, 0x36
        /*009e*/ 	.short	(.L_33 - .L_32)
.L_32:
        /*00a0*/ 	.word	0x00000008
.L_33:


//--------------------- .nv.info._Z16histogram_kernelPKjPjii --------------------------
	.section	.nv.info._Z16histogram_kernelPKjPjii,"",@"SHT_CUDA_INFO"
	.sectionflags	@""
	.align	4


	//----- nvinfo : EIATTR_CUDA_API_VERSION
	.align		4
        /*0000*/ 	.byte	0x04, 0x37
        /*0002*/ 	.short	(.L_35 - .L_34)
.L_34:
        /*0004*/ 	.word	0x00000082


	//----- nvinfo : EIATTR_KPARAM_INFO
	.align		4
.L_35:
        /*0008*/ 	.byte	0x04, 0x17
        /*000a*/ 	.short	(.L_37 - .L_36)
.L_36:
        /*000c*/ 	.word	0x00000000
        /*0010*/ 	.short	0x0003
        /*0012*/ 	.short	0x0014
        /*0014*/ 	.byte	0x00, 0xf0, 0x11, 0x00


	//----- nvinfo : EIATTR_KPARAM_INFO
	.align		4
.L_37:
        /*0018*/ 	.byte	0x04, 0x17
        /*001a*/ 	.short	(.L_39 - .L_38)
.L_38:
        /*001c*/ 	.word	0x00000000
        /*0020*/ 	.short	0x0002
        /*0022*/ 	.short	0x0010
        /*0024*/ 	.byte	0x00, 0xf0, 0x11, 0x00


	//----- nvinfo : EIATTR_KPARAM_INFO
	.align		4
.L_39:
        /*0028*/ 	.byte	0x04, 0x17
        /*002a*/ 	.short	(.L_41 - .L_40)
.L_40:
        /*002c*/ 	.word	0x00000000
        /*0030*/ 	.short	0x0001
        /*0032*/ 	.short	0x0008
        /*0034*/ 	.byte	0x00, 0xf5, 0x21, 0x00


	//----- nvinfo : EIATTR_KPARAM_INFO
	.align		4
.L_41:
        /*0038*/ 	.byte	0x04, 0x17
        /*003a*/ 	.short	(.L_43 - .L_42)
.L_42:
        /*003c*/ 	.word	0x00000000
        /*0040*/ 	.short	0x0000
        /*0042*/ 	.short	0x0000
        /*0044*/ 	.byte	0x00, 0xf5, 0x21, 0x00


	//----- nvinfo : EIATTR_SPARSE_MMA_MASK
	.align		4
.L_43:
        /*0048*/ 	.byte	0x03, 0x50
        /*004a*/ 	.short	0x0000


	//----- nvinfo : EIATTR_MAXREG_COUNT
	.align		4
        /*004c*/ 	.byte	0x03, 0x1b
        /*004e*/ 	.short	0x00ff


	//----- nvinfo : EIATTR_NUM_BARRIERS
	.align		4
        /*0050*/ 	.byte	0x02, 0x4c
        /*0052*/ 	.byte	0x01
	.zero		1


	//----- nvinfo : EIATTR_MERCURY_ISA_VERSION
	.align		4
        /*0054*/ 	.byte	0x03, 0x5f
        /*0056*/ 	.short	0x0101


	//----- nvinfo : EIATTR_VRC_CTA_INIT_COUNT
	.align		4
        /*0058*/ 	.byte	0x02, 0x4a
	.zero		1
	.zero		1


	//----- nvinfo : EIATTR_EXIT_INSTR_OFFSETS
	.align		4
        /*005c*/ 	.byte	0x04, 0x1c
        /*005e*/ 	.short	(.L_45 - .L_44)


	//   ....[0]....
.L_44:
        /*0060*/ 	.word	0x00000a60


	//   ....[1]....
        /*0064*/ 	.word	0x00000b00


	//----- nvinfo : EIATTR_CRS_STACK_SIZE
	.align		4
.L_45:
        /*0068*/ 	.byte	0x04, 0x1e
        /*006a*/ 	.short	(.L_47 - .L_46)
.L_46:
        /*006c*/ 	.word	0x00000000


	//----- nvinfo : EIATTR_CBANK_PARAM_SIZE
	.align		4
.L_47:
        /*0070*/ 	.byte	0x03, 0x19
        /*0072*/ 	.short	0x0018


	//----- nvinfo : EIATTR_PARAM_CBANK
	.align		4
        /*0074*/ 	.byte	0x04, 0x0a
        /*0076*/ 	.short	(.L_49 - .L_48)
	.align		4
.L_48:
        /*0078*/ 	.word	index@(.nv.constant0._Z16histogram_kernelPKjPjii)
        /*007c*/ 	.short	0x0380
        /*007e*/ 	.short	0x0018


	//----- nvinfo : EIATTR_SW_WAR
	.align		4
.L_49:
        /*0080*/ 	.byte	0x04, 0x36
        /*0082*/ 	.short	(.L_51 - .L_50)
.L_50:
        /*0084*/ 	.word	0x00000008
.L_51:


//--------------------- .nv.callgraph             --------------------------
	.section	.nv.callgraph,"",@"SHT_CUDA_CALLGRAPH"
	.align	4
	.sectionentsize	8
	.align		4
        /*0000*/ 	.word	0x00000000
	.align		4
        /*0004*/ 	.word	0xffffffff
	.align		4
        /*0008*/ 	.word	0x00000000
	.align		4
        /*000c*/ 	.word	0xfffffffe
	.align		4
        /*0010*/ 	.word	0x00000000
	.align		4
        /*0014*/ 	.word	0xfffffffd
	.align		4
        /*0018*/ 	.word	0x00000000
	.align		4
        /*001c*/ 	.word	0xfffffffc


//--------------------- .text._Z14scatter_kernelPKjPjS0_ii --------------------------
	.section	.text._Z14scatter_kernelPKjPjS0_ii,"ax",@progbits
	.align	128
        .global         _Z14scatter_kernelPKjPjS0_ii
        .type           _Z14scatter_kernelPKjPjS0_ii,@function
        .size           _Z14scatter_kernelPKjPjS0_ii,(.L_x_27 - _Z14scatter_kernelPKjPjS0_ii)
        .other          _Z14scatter_kernelPKjPjS0_ii,@"STO_CUDA_ENTRY STV_DEFAULT"
_Z14scatter_kernelPKjPjS0_ii:
.text._Z14scatter_kernelPKjPjS0_ii:
[----:B------:R-:W-:Y:S08]  /*0000*/  LDC R1, c[0x0][0x37c] ;  /* 0x0000df00ff017b82 */ /* 0x000ff00000000800 */
[----:B------:R-:W0:Y:S02]  /*0010*/  LDC R0, c[0x0][0x398] ;  /* 0x0000e600ff007b82 */ /* 0x000e240000000800 */
[----:B0-----:R-:W-:-:S13]  /*0020*/  ISETP.GE.AND P0, PT, R0, 0x1, PT ;  /* 0x000000010000780c */ /* 0x001fda0003f06270 */
[----:B------:R-:W-:Y:S05]  /*0030*/  @!P0 EXIT ;  /* 0x000000000000894d */ /* 0x000fea0003800000 */
[----:B------:R-:W0:Y:S01]  /*0040*/  S2R R0, SR_TID.X ;  /* 0x0000000000007919 */ /* 0x000e220000002100 */
[----:B------:R-:W1:Y:S01]  /*0050*/  S2UR UR5, SR_CgaCtaId ;  /* 0x00000000000579c3 */ /* 0x000e620000008800 */
[----:B------:R-:W-:Y:S01]  /*0060*/  UMOV UR4, 0x400 ;  /* 0x0000040000047882 */ /* 0x000fe20000000000 */
[----:B------:R-:W2:Y:S01]  /*0070*/  LDCU UR8, c[0x0][0x370] ;  /* 0x00006e00ff0877ac */ /* 0x000ea20008000800 */
[----:B------:R-:W3:Y:S05]  /*0080*/  LDCU.64 UR10, c[0x0][0x358] ;  /* 0x00006b00ff0a77ac */ /* 0x000eea0008000a00 */
[----:B------:R-:W4:Y:S01]  /*0090*/  S2UR UR7, SR_CTAID.X ;  /* 0x00000000000779c3 */ /* 0x000f220000002500 */
[----:B-1----:R-:W-:-:S03]  /*00a0*/  ULEA UR5, UR5, UR4, 0x18 ;  /* 0x0000000405057291 */ /* 0x002fc6000f8ec0ff */
[----:B------:R-:W-:Y:S01]  /*00b0*/  UMOV UR4, URZ ;  /* 0x000000ff00047c82 */ /* 0x000fe20008000000 */
[C---:B0-----:R-:W-:Y:S02]  /*00c0*/  LOP3.LUT R2, R0.reuse, 0xffff, RZ, 0xc0, !PT ;  /* 0x0000ffff00027812 */ /* 0x041fe400078ec0ff */
[C---:B------:R-:W-:Y:S02]  /*00d0*/  LOP3.LUT R23, R0.reuse, 0xf, RZ, 0xc0, !PT ;  /* 0x0000000f00177812 */ /* 0x040fe400078ec0ff */
[----:B------:R-:W-:Y:S02]  /*00e0*/  SHF.R.U32.HI R2, RZ, 0x4, R2 ;  /* 0x00000004ff027819 */ /* 0x000fe40000011602 */
[C---:B------:R-:W-:Y:S01]  /*00f0*/  LOP3.LUT R22, R0.reuse, 0x7, RZ, 0xc0, !PT ;  /* 0x0000000700167812 */ /* 0x040fe200078ec0ff */
[----:B------:R-:W-:Y:S01]  /*0100*/  VIADD R3, R23, 0xffffffff ;  /* 0xffffffff17037836 */ /* 0x000fe20000000000 */
[----:B------:R-:W-:Y:S01]  /*0110*/  LEA R24, R0, UR5, 0x2 ;  /* 0x0000000500187c11 */ /* 0x000fe2000f8e10ff */
[----:B------:R-:W-:-:S03]  /*0120*/  IMAD.SHL.U32 R2, R2, 0x10, RZ ;  /* 0x0000001002027824 */ /* 0x000fc600078e00ff */
[----:B------:R-:W-:Y:S01]  /*0130*/  ISETP.GE.U32.AND P0, PT, R3, 0x7, PT ;  /* 0x000000070300780c */ /* 0x000fe20003f06070 */
[----:B------:R-:W-:Y:S01]  /*0140*/  VIADD R3, R22, 0xffffffff ;  /* 0xffffffff16037836 */ /* 0x000fe20000000000 */
[----:B------:R-:W-:Y:S02]  /*0150*/  LOP3.LUT R20, R2, 0xf0, RZ, 0xe2, !PT ;  /* 0x000000f002147812 */ /* 0x000fe400078ee2ff */
[C---:B------:R-:W-:Y:S02]  /*0160*/  LOP3.LUT R2, R0.reuse, 0xf0, RZ, 0xc0, !PT ;  /* 0x000000f000027812 */ /* 0x040fe400078ec0ff */
[----:B------:R-:W-:Y:S01]  /*0170*/  ISETP.GE.U32.AND P1, PT, R3, 0x3, PT ;  /* 0x000000030300780c */ /* 0x000fe20003f26070 */
[----:B------:R-:W-:Y:S01]  /*0180*/  IMAD.MOV R20, RZ, RZ, -R20 ;  /* 0x000000ffff147224 */ /* 0x000fe200078e0a14 */
[----:B--234-:R-:W-:-:S11]  /*0190*/  LOP3.LUT R3, R0, 0x3, RZ, 0xc0, !PT ;  /* 0x0000000300037812 */ /* 0x01cfd600078ec0ff */
.L_x_12:
[----:B0-----:R-:W0:Y:S01]  /*01a0*/  LDCU UR12, c[0x0][0x398] ;  /* 0x00007300ff0c77ac */ /* 0x001e220008000800 */
[----:B------:R-:W-:Y:S01]  /*01b0*/  ISETP.GT.U32.AND P2, PT, R0, 0xff, PT ;  /* 0x000000ff0000780c */ /* 0x000fe20003f44070 */
[----:B------:R-:W-:Y:S01]  /*01c0*/  BSSY.RECONVERGENT B0, `(.L_x_0) ;  /* 0x0000013000007945 */ /* 0x000fe20003800200 */
[----:B------:R-:W-:Y:S02]  /*01d0*/  ULEA UR9, UR7, UR4, 0x8 ;  /* 0x0000000407097291 */ /* 0x000fe4000f8e40ff */
[----:B------:R-:W-:-:S04]  /*01e0*/  ULEA UR4, UR8, UR4, 0x8 ;  /* 0x0000000408047291 */ /* 0x000fc8000f8e40ff */
[----:B------:R-:W-:-:S05]  /*01f0*/  VIADD R21, R0, UR9 ;  /* 0x0000000900157c36 */ /* 0x000fca0008000000 */
[----:B-1----:R1:W-:Y:S01]  /*0200*/  @!P2 STS [R24+0xc00], RZ ;  /* 0x000c00ff1800a388 */ /* 0x0023e20000000800 */
[----:B------:R-:W-:Y:S01]  /*0210*/  BAR.SYNC.DEFER_BLOCKING 0x0 ;  /* 0x0000000000007b1d */ /* 0x000fe20000010000 */
[----:B0-----:R-:W-:-:S13]  /*0220*/  ISETP.GE.AND P3, PT, R21, UR12, PT ;  /* 0x0000000c15007c0c */ /* 0x001fda000bf66270 */
[----:B-12---:R-:W-:Y:S05]  /*0230*/  @P3 BRA `(.L_x_1) ;  /* 0x00000000002c3947 */ /* 0x006fea0003800000 */
[----:B------:R-:W0:Y:S01]  /*0240*/  LDC.64 R4, c[0x0][0x380] ;  /* 0x0000e000ff047b82 */ /* 0x000e220000000a00 */
[----:B------:R-:W1:Y:S01]  /*0250*/  LDCU UR6, c[0x0][0x39c] ;  /* 0x00007380ff0677ac */ /* 0x000e620008000800 */
[----:B0-----:R-:W-:-:S06]  /*0260*/  IMAD.WIDE R4, R21, 0x4, R4 ;  /* 0x0000000415047825 */ /* 0x001fcc00078e0204 */
[----:B------:R-:W1:Y:S02]  /*0270*/  LDG.E R5, desc[UR10][R4.64] ;  /* 0x0000000a04057981 */ /* 0x000e64000c1e1900 */
[----:B-1----:R-:W-:Y:S02]  /*0280*/  SHF.R.U32.HI R6, RZ, UR6, R5 ;  /* 0x00000006ff067c19 */ /* 0x002fe40008011605 */
[----:B------:R0:W-:Y:S02]  /*0290*/  STS [R24], R5 ;  /* 0x0000000518007388 */ /* 0x0001e40000000800 */
[C---:B------:R-:W-:Y:S01]  /*02a0*/  LOP3.LUT R7, R6.reuse, 0xff, RZ, 0xc0, !PT ;  /* 0x000000ff06077812 */ /* 0x040fe200078ec0ff */
[----:B------:R-:W-:-:S04]  /*02b0*/  IMAD.SHL.U32 R8, R6, 0x4, RZ ;  /* 0x0000000406087824 */ /* 0x000fc800078e00ff */
[----:B------:R0:W-:Y:S01]  /*02c0*/  STS [R24+0x400], R7 ;  /* 0x0004000718007388 */ /* 0x0001e20000000800 */
[----:B------:R-:W-:-:S05]  /*02d0*/  LOP3.LUT R8, R8, 0x3fc, RZ, 0xc0, !PT ;  /* 0x000003fc08087812 */ /* 0x000fca00078ec0ff */
[----:B------:R0:W-:Y:S02]  /*02e0*/  ATOMS.POPC.INC.32 RZ, [R8+UR5+0xc00] ;  /* 0x000c000008ff7f8c */ /* 0x0001e4000d800005 */
.L_x_1:
[----:B------:R-:W-:Y:S05]  /*02f0*/  BSYNC.RECONVERGENT B0 ;  /* 0x0000000000007941 */ /* 0x000fea0003800200 */
.L_x_0:
[----:B------:R-:W-:Y:S01]  /*0300*/  BAR.SYNC.DEFER_BLOCKING 0x0 ;  /* 0x0000000000007b1d */ /* 0x000fe20000010000 */
[----:B------:R-:W-:-:S05]  /*0310*/  UISETP.GE.AND UP0, UPT, UR4, UR12, UPT ;  /* 0x0000000c0400728c */ /* 0x000fca000bf06270 */
[----:B------:R-:W-:Y:S04]  /*0320*/  BSSY.RECONVERGENT B0, `(.L_x_2) ;  /* 0x0000040000007945 */ /* 0x000fe80003800200 */
[----:B------:R-:W-:Y:S05]  /*0330*/  @P2 BRA `(.L_x_3) ;  /* 0x0000000000f82947 */ /* 0x000fea0003800000 */
[----:B------:R-:W-:Y:S01]  /*0340*/  ISETP.NE.AND P2, PT, R0, RZ, PT ;  /* 0x000000ff0000720c */ /* 0x000fe20003f45270 */
[----:B------:R-:W-:Y:S01]  /*0350*/  BSSY.RECONVERGENT B1, `(.L_x_4) ;  /* 0x000003b000017945 */ /* 0x000fe20003800200 */
[----:B------:R-:W-:-:S11]  /*0360*/  IMAD.MOV.U32 R19, RZ, RZ, RZ ;  /* 0x000000ffff137224 */ /* 0x000fd600078e00ff */
[----:B------:R-:W-:Y:S05]  /*0370*/  @!P2 BRA `(.L_x_5) ;  /* 0x0000000000e0a947 */ /* 0x000fea0003800000 */
[----:B------:R-:W-:Y:S01]  /*0380*/  ISETP.GE.U32.AND P2, PT, R0, 0x10, PT ;  /* 0x000000100000780c */ /* 0x000fe20003f46070 */
[----:B------:R-:W-:Y:S01]  /*0390*/  BSSY.RECONVERGENT B2, `(.L_x_6) ;  /* 0x000001b000027945 */ /* 0x000fe20003800200 */
[----:B------:R-:W-:Y:S02]  /*03a0*/  IMAD.MOV.U32 R12, RZ, RZ, RZ ;  /* 0x000000ffff0c7224 */ /* 0x000fe400078e00ff */
[----:B------:R-:W-:-:S09]  /*03b0*/  IMAD.MOV.U32 R19, RZ, RZ, RZ ;  /* 0x000000ffff137224 */ /* 0x000fd200078e00ff */
[----:B------:R-:W-:Y:S05]  /*03c0*/  @!P2 BRA `(.L_x_7) ;  /* 0x00000000005ca947 */ /* 0x000fea0003800000 */
[----:B------:R-:W-:Y:S01]  /*03d0*/  UIADD3 UR6, UPT, UPT, UR5, 0xc30, URZ ;  /* 0x00000c3005067890 */ /* 0x000fe2000fffe0ff */
[----:B------:R-:W-:Y:S01]  /*03e0*/  BSSY.RECONVERGENT B3, `(.L_x_8) ;  /* 0x0000014000037945 */ /* 0x000fe20003800200 */
[----:B------:R-:W-:Y:S02]  /*03f0*/  IMAD.MOV.U32 R19, RZ, RZ, RZ ;  /* 0x000000ffff137224 */ /* 0x000fe400078e00ff */
[----:B------:R-:W-:Y:S02]  /*0400*/  IMAD.MOV.U32 R26, RZ, RZ, R20 ;  /* 0x000000ffff1a7224 */ /* 0x000fe400078e0014 */
[----:B------:R-:W-:-:S07]  /*0410*/  IMAD.U32 R25, RZ, RZ, UR6 ;  /* 0x00000006ff197e24 */ /* 0x000fce000f8e00ff */
.L_x_9:
[----:B0-----:R-:W0:Y:S01]  /*0420*/  LDS.128 R4, [R25+-0x30] ;  /* 0xffffd00019047984 */ /* 0x001e220000000c00 */
[----:B------:R-:W-:-:S03]  /*0430*/  VIADD R26, R26, 0x10 ;  /* 0x000000101a1a7836 */ /* 0x000fc60000000000 */
[----:B------:R-:W1:Y:S02]  /*0440*/  LDS.128 R8, [R25+-0x20] ;  /* 0xffffe00019087984 */ /* 0x000e640000000c00 */
[----:B------:R-:W-:Y:S02]  /*0450*/  ISETP.NE.AND P2, PT, R26, RZ, PT ;  /* 0x000000ff1a00720c */ /* 0x000fe40003f45270 */
[----:B------:R-:W2:Y:S01]  /*0460*/  LDS.128 R12, [R25+-0x10] ;  /* 0xfffff000190c7984 */ /* 0x000ea20000000c00 */
[----:B0-----:R-:W-:-:S03]  /*0470*/  IADD3 R4, PT, PT, R5, R4, R19 ;  /* 0x0000000405047210 */ /* 0x001fc60007ffe013 */
[----:B------:R0:W3:Y:S01]  /*0480*/  LDS.128 R16, [R25] ;  /* 0x0000000019107984 */ /* 0x0000e20000000c00 */
[----:B------:R-:W-:-:S04]  /*0490*/  IADD3 R4, PT, PT, R7, R6, R4 ;  /* 0x0000000607047210 */ /* 0x000fc80007ffe004 */
[----:B-1----:R-:W-:Y:S01]  /*04a0*/  IADD3 R4, PT, PT, R9, R8, R4 ;  /* 0x0000000809047210 */ /* 0x002fe20007ffe004 */
[----:B0-----:R-:W-:-:S03]  /*04b0*/  VIADD R25, R25, 0x40 ;  /* 0x0000004019197836 */ /* 0x001fc60000000000 */
[----:B------:R-:W-:-:S04]  /*04c0*/  IADD3 R4, PT, PT, R11, R10, R4 ;  /* 0x0000000a0b047210 */ /* 0x000fc80007ffe004 */
[----:B--2---:R-:W-:-:S04]  /*04d0*/  IADD3 R4, PT, PT, R13, R12, R4 ;  /* 0x0000000c0d047210 */ /* 0x004fc80007ffe004 */
[----:B------:R-:W-:-:S04]  /*04e0*/  IADD3 R4, PT, PT, R15, R14, R4 ;  /* 0x0000000e0f047210 */ /* 0x000fc80007ffe004 */
[----:B---3--:R-:W-:-:S04]  /*04f0*/  IADD3 R4, PT, PT, R17, R16, R4 ;  /* 0x0000001011047210 */ /* 0x008fc80007ffe004 */
[----:B------:R-:W-:Y:S01]  /*0500*/  IADD3 R19, PT, PT, R19, R18, R4 ;  /* 0x0000001213137210 */ /* 0x000fe20007ffe004 */
[----:B------:R-:W-:Y:S06]  /*0510*/  @P2 BRA `(.L_x_9) ;  /* 0xfffffffc00c02947 */ /* 0x000fec000383ffff */
[----:B------:R-:W-:Y:S05]  /*0520*/  BSYNC.RECONVERGENT B3 ;  /* 0x0000000000037941 */ /* 0x000fea0003800200 */
.L_x_8:
[----:B------:R-:W-:-:S07]  /*0530*/  IMAD.MOV.U32 R12, RZ, RZ, R2 ;  /* 0x000000ffff0c7224 */ /* 0x000fce00078e0002 */
.L_x_7:
[----:B------:R-:W-:Y:S05]  /*0540*/  BSYNC.RECONVERGENT B2 ;  /* 0x0000000000027941 */ /* 0x000fea0003800200 */
.L_x_6:
[----:B------:R-:W-:-:S13]  /*0550*/  ISETP.NE.AND P2, PT, R23, RZ, PT ;  /* 0x000000ff1700720c */ /* 0x000fda0003f45270 */
[----:B------:R-:W-:Y:S05]  /*0560*/  @!P2 BRA `(.L_x_5) ;  /* 0x000000000064a947 */ /* 0x000fea0003800000 */
[C---:B------:R-:W-:Y:S01]  /*0570*/  @P0 LEA R13, R12.reuse, UR5, 0x2 ;  /* 0x000000050c0d0c11 */ /* 0x040fe2000f8e10ff */
[----:B------:R-:W-:Y:S01]  /*0580*/  @P0 VIADD R12, R12, 0x8 ;  /* 0x000000080c0c0836 */ /* 0x000fe20000000000 */
[----:B------:R-:W-:-:S03]  /*0590*/  ISETP.NE.AND P2, PT, R22, RZ, PT ;  /* 0x000000ff1600720c */ /* 0x000fc60003f45270 */
[----:B0-----:R-:W0:Y:S04]  /*05a0*/  @P0 LDS.128 R4, [R13+0xc00] ;  /* 0x000c00000d040984 */ /* 0x001e280000000c00 */
[----:B------:R-:W1:Y:S01]  /*05b0*/  @P0 LDS.128 R8, [R13+0xc10] ;  /* 0x000c10000d080984 */ /* 0x000e620000000c00 */
[----:B0-----:R-:W-:-:S04]  /*05c0*/  @P0 IADD3 R4, PT, PT, R5, R4, R19 ;  /* 0x0000000405040210 */ /* 0x001fc80007ffe013 */
[----:B------:R-:W-:-:S04]  /*05d0*/  @P0 IADD3 R4, PT, PT, R7, R6, R4 ;  /* 0x0000000607040210 */ /* 0x000fc80007ffe004 */
[----:B-1----:R-:W-:-:S04]  /*05e0*/  @P0 IADD3 R4, PT, PT, R9, R8, R4 ;  /* 0x0000000809040210 */ /* 0x002fc80007ffe004 */
[----:B------:R-:W-:Y:S01]  /*05f0*/  @P0 IADD3 R19, PT, PT, R11, R10, R4 ;  /* 0x0000000a0b130210 */ /* 0x000fe20007ffe004 */
[----:B------:R-:W-:Y:S06]  /*0600*/  @!P2 BRA `(.L_x_5) ;  /* 0x00000000003ca947 */ /* 0x000fec0003800000 */
[C---:B------:R-:W-:Y:S01]  /*0610*/  @P1 LEA R4, R12.reuse, UR5, 0x2 ;  /* 0x000000050c041c11 */ /* 0x040fe2000f8e10ff */
[----:B------:R-:W-:Y:S01]  /*0620*/  @P1 VIADD R12, R12, 0x4 ;  /* 0x000000040c0c1836 */ /* 0x000fe20000000000 */
[----:B------:R-:W-:-:S04]  /*0630*/  ISETP.NE.AND P2, PT, R3, RZ, PT ;  /* 0x000000ff0300720c */ /* 0x000fc80003f45270 */
[----:B------:R-:W0:Y:S02]  /*0640*/  @P1 LDS.128 R4, [R4+0xc00] ;  /* 0x000c000004041984 */ /* 0x000e240000000c00 */
[----:B0-----:R-:W-:-:S04]  /*0650*/  @P1 IADD3 R5, PT, PT, R5, R4, R19 ;  /* 0x0000000405051210 */ /* 0x001fc80007ffe013 */
[----:B------:R-:W-:-:S03]  /*0660*/  @P1 IADD3 R19, PT, PT, R7, R6, R5 ;  /* 0x0000000607131210 */ /* 0x000fc60007ffe005 */
[----:B------:R-:W-:Y:S05]  /*0670*/  @!P2 BRA `(.L_x_5) ;  /* 0x000000000020a947 */ /* 0x000fea0003800000 */
[----:B------:R-:W-:Y:S02]  /*0680*/  LEA R4, R12, UR5, 0x2 ;  /* 0x000000050c047c11 */ /* 0x000fe4000f8e10ff */
[----:B------:R-:W-:-:S04]  /*0690*/  ISETP.NE.AND P2, PT, R3, 0x1, PT ;  /* 0x000000010300780c */ /* 0x000fc80003f45270 */
[----:B------:R-:W0:Y:S02]  /*06a0*/  LDS.128 R4, [R4+0xc00] ;  /* 0x000c000004047984 */ /* 0x000e240000000c00 */
[----:B0-----:R-:W-:-:S07]  /*06b0*/  IMAD.IADD R19, R19, 0x1, R4 ;  /* 0x0000000113137824 */ /* 0x001fce00078e0204 */
[----:B------:R-:W-:Y:S05]  /*06c0*/  @!P2 BRA `(.L_x_5) ;  /* 0x00000000000ca947 */ /* 0x000fea0003800000 */
[----:B------:R-:W-:Y:S01]  /*06d0*/  ISETP.NE.AND P2, PT, R3, 0x2, PT ;  /* 0x000000020300780c */ /* 0x000fe20003f45270 */
[----:B------:R-:W-:-:S12]  /*06e0*/  IMAD.IADD R19, R19, 0x1, R5 ;  /* 0x0000000113137824 */ /* 0x000fd800078e0205 */
[----:B------:R-:W-:-:S07]  /*06f0*/  @P2 IMAD.IADD R19, R19, 0x1, R6 ;  /* 0x0000000113132824 */ /* 0x000fce00078e0206 */
.L_x_5:
[----:B------:R-:W-:Y:S05]  /*0700*/  BSYNC.RECONVERGENT B1 ;  /* 0x0000000000017941 */ /* 0x000fea0003800200 */
.L_x_4:
[----:B------:R1:W-:Y:S02]  /*0710*/  STS [R24+0x1000], R19 ;  /* 0x0010001318007388 */ /* 0x0003e40000000800 */
.L_x_3:
[----:B------:R-:W-:Y:S05]  /*0720*/  BSYNC.RECONVERGENT B0 ;  /* 0x0000000000007941 */ /* 0x000fea0003800200 */
.L_x_2:
[----:B------:R-:W-:Y:S01]  /*0730*/  BAR.SYNC.DEFER_BLOCKING 0x0 ;  /* 0x0000000000007b1d */ /* 0x000fe20000010000 */
[----:B------:R-:W-:-:S05]  /*0740*/  ISETP.GE.AND P2, PT, R21, UR12, PT ;  /* 0x0000000c15007c0c */ /* 0x000fca000bf46270 */
[----:B------:R-:W-:Y:S08]  /*0750*/  BSSY.RECONVERGENT B0, `(.L_x_10) ;  /* 0x000000f000007945 */ /* 0x000ff00003800200 */
[----:B------:R-:W-:Y:S05]  /*0760*/  @P2 BRA `(.L_x_11) ;  /* 0x0000000000342947 */ /* 0x000fea0003800000 */
[----:B------:R-:W2:Y:S01]  /*0770*/  LDS R6, [R24+0x400] ;  /* 0x0004000018067984 */ /* 0x000ea20000000800 */
[----:B0-----:R-:W0:Y:S01]  /*0780*/  LDC.64 R4, c[0x0][0x390] ;  /* 0x0000e400ff047b82 */ /* 0x001e220000000a00 */
[----:B--2---:R-:W-:-:S04]  /*0790*/  VIADD R7, R6, UR9 ;  /* 0x0000000906077c36 */ /* 0x004fc80008000000 */
[----:B0-----:R-:W-:-:S06]  /*07a0*/  IMAD.WIDE.U32 R4, R7, 0x4, R4 ;  /* 0x0000000407047825 */ /* 0x001fcc00078e0004 */
[----:B------:R-:W2:Y:S01]  /*07b0*/  LDG.E R5, desc[UR10][R4.64] ;  /* 0x0000000a04057981 */ /* 0x000ea2000c1e1900 */
[----:B------:R-:W-:Y:S01]  /*07c0*/  LEA R8, R6, UR5, 0x2 ;  /* 0x0000000506087c11 */ /* 0x000fe2000f8e10ff */
[----:B------:R-:W-:Y:S01]  /*07d0*/  IMAD.MOV.U32 R13, RZ, RZ, 0x1 ;  /* 0x00000001ff0d7424 */ /* 0x000fe200078e00ff */
[----:B------:R-:W0:Y:S04]  /*07e0*/  LDC.64 R6, c[0x0][0x388] ;  /* 0x0000e200ff067b82 */ /* 0x000e280000000a00 */
[----:B------:R-:W2:Y:S04]  /*07f0*/  ATOMS.ADD R8, [R8+0x1000], R13 ;  /* 0x0010000d0808738c */ /* 0x000ea80000000000 */
[----:B------:R-:W3:Y:S01]  /*0800*/  LDS R9, [R24] ;  /* 0x0000000018097984 */ /* 0x000ee20000000800 */
[----:B--2---:R-:W-:-:S04]  /*0810*/  IMAD.IADD R11, R8, 0x1, R5 ;  /* 0x00000001080b7824 */ /* 0x004fc800078e0205 */
[----:B0-----:R-:W-:-:S05]  /*0820*/  IMAD.WIDE.U32 R6, R11, 0x4, R6 ;  /* 0x000000040b067825 */ /* 0x001fca00078e0006 */
[----:B---3--:R2:W-:Y:S02]  /*0830*/  STG.E desc[UR10][R6.64], R9 ;  /* 0x0000000906007986 */ /* 0x0085e4000c10190a */
.L_x_11:
[----:B------:R-:W-:Y:S05]  /*0840*/  BSYNC.RECONVERGENT B0 ;  /* 0x0000000000007941 */ /* 0x000fea0003800200 */
.L_x_10:
[----:B------:R-:W-:Y:S06]  /*0850*/  BAR.SYNC.DEFER_BLOCKING 0x0 ;  /* 0x0000000000007b1d */ /* 0x000fec0000010000 */
[----:B------:R-:W-:Y:S05]  /*0860*/  BRA.U !UP0, `(.L_x_12) ;  /* 0xfffffff9084c7547 */ /* 0x000fea000b83ffff */
[----:B------:R-:W-:Y:S05]  /*0870*/  EXIT ;  /* 0x000000000000794d */ /* 0x000fea0003800000 */
.L_x_13:
[----:B------:R-:W-:-:S00]  /*0880*/  BRA `(.L_x_13) ;  /* 0xfffffffc00fc7947 */ /* 0x000fc0000383ffff */
[----:B------:R-:W-:-:S00]  /*0890*/  NOP ;  /* 0x0000000000007918 */ /* 0x000fc00000000000 */
        /* <DEDUP_REMOVED lines=14> */
.L_x_27:


//--------------------- .text._Z16histogram_kernelPKjPjii --------------------------
	.section	.text._Z16histogram_kernelPKjPjii,"ax",@progbits
	.align	128
        .global         _Z16histogram_kernelPKjPjii
        .type           _Z16histogram_kernelPKjPjii,@function
        .size           _Z16histogram_kernelPKjPjii,(.L_x_28 - _Z16histogram_kernelPKjPjii)
        .other          _Z16histogram_kernelPKjPjii,@"STO_CUDA_ENTRY STV_DEFAULT"
_Z16histogram_kernelPKjPjii:
.text._Z16histogram_kernelPKjPjii:
[----:B------:R-:W-:Y:S01]  /*0000*/  LDC R1, c[0x0][0x37c] ;  /* 0x0000df00ff017b82 */ /* 0x000fe20000000800 */
[----:B------:R-:W0:Y:S01]  /*0010*/  S2R R0, SR_TID.X ;  /* 0x0000000000007919 */ /* 0x000e220000002100 */
[----:B------:R-:W-:Y:S01]  /*0020*/  BSSY.RECONVERGENT B0, `(.L_x_14) ;  /* 0x0000040000007945 */ /* 0x000fe20003800200 */
[----:B0-----:R-:W-:-:S13]  /*0030*/  ISETP.GT.U32.AND P0, PT, R0, 0xff, PT ;  /* 0x000000ff0000780c */ /* 0x001fda0003f04070 */
[----:B------:R-:W-:Y:S05]  /*0040*/  @P0 BRA `(.L_x_15) ;  /* 0x0000000000f40947 */ /* 0x000fea0003800000 */
[----:B------:R-:W0:Y:S01]  /*0050*/  LDC R10, c[0x0][0x360] ;  /* 0x0000d800ff0a7b82 */ /* 0x000e220000000800 */
[----:B------:R-:W-:Y:S01]  /*0060*/  BSSY.RECONVERGENT B1, `(.L_x_16) ;  /* 0x000002b000017945 */ /* 0x000fe20003800200 */
[----:B0-----:R-:W0:Y:S01]  /*0070*/  I2F.U32.RP R7, R10 ;  /* 0x0000000a00077306 */ /* 0x001e220000209000 */
[----:B------:R-:W-:Y:S01]  /*0080*/  IMAD.IADD R4, R0, 0x1, R10 ;  /* 0x0000000100047824 */ /* 0x000fe200078e020a */
[----:B------:R-:W-:-:S04]  /*0090*/  ISETP.NE.U32.AND P3, PT, R10, RZ, PT ;  /* 0x000000ff0a00720c */ /* 0x000fc80003f65070 */
[C---:B------:R-:W-:Y:S02]  /*00a0*/  ISETP.GE.U32.AND P1, PT, R4.reuse, 0x100, PT ;  /* 0x000001000400780c */ /* 0x040fe40003f26070 */
[----:B------:R-:W-:Y:S02]  /*00b0*/  VIMNMX.U32 R5, PT, PT, R4, 0x100, !PT ;  /* 0x0000010004057848 */ /* 0x000fe40007fe0000 */
[----:B------:R-:W-:-:S04]  /*00c0*/  SEL R6, RZ, 0x1, P1 ;  /* 0x00000001ff067807 */ /* 0x000fc80000800000 */
[----:B------:R-:W-:Y:S01]  /*00d0*/  IADD3 R5, PT, PT, R5, -R4, -R6 ;  /* 0x8000000405057210 */ /* 0x000fe20007ffe806 */
[----:B0-----:R-:W0:Y:S02]  /*00e0*/  MUFU.RCP R7, R7 ;  /* 0x0000000700077308 */ /* 0x001e240000001000 */
[----:B0-----:R-:W-:-:S06]  /*00f0*/  VIADD R2, R7, 0xffffffe ;  /* 0x0ffffffe07027836 */ /* 0x001fcc0000000000 */
[----:B------:R0:W1:Y:S02]  /*0100*/  F2I.FTZ.U32.TRUNC.NTZ R3, R2 ;  /* 0x0000000200037305 */ /* 0x000064000021f000 */
[----:B0-----:R-:W-:Y:S02]  /*0110*/  IMAD.MOV.U32 R2, RZ, RZ, RZ ;  /* 0x000000ffff027224 */ /* 0x001fe400078e00ff */
[----:B-1----:R-:W-:-:S04]  /*0120*/  IMAD.MOV R9, RZ, RZ, -R3 ;  /* 0x000000ffff097224 */ /* 0x002fc800078e0a03 */
[----:B------:R-:W-:-:S04]  /*0130*/  IMAD R9, R9, R10, RZ ;  /* 0x0000000a09097224 */ /* 0x000fc800078e02ff */
[----:B------:R-:W-:-:S06]  /*0140*/  IMAD.HI.U32 R8, R3, R9, R2 ;  /* 0x0000000903087227 */ /* 0x000fcc00078e0002 */
[----:B------:R-:W-:-:S04]  /*0150*/  IMAD.HI.U32 R3, R8, R5, RZ ;  /* 0x0000000508037227 */ /* 0x000fc800078e00ff */
[----:B------:R-:W-:-:S04]  /*0160*/  IMAD.MOV R2, RZ, RZ, -R3 ;  /* 0x000000ffff027224 */ /* 0x000fc800078e0a03 */
[----:B------:R-:W-:-:S05]  /*0170*/  IMAD R5, R10, R2, R5 ;  /* 0x000000020a057224 */ /* 0x000fca00078e0205 */
[----:B------:R-:W-:-:S13]  /*0180*/  ISETP.GE.U32.AND P1, PT, R5, R10, PT ;  /* 0x0000000a0500720c */ /* 0x000fda0003f26070 */
[----:B------:R-:W-:Y:S01]  /*0190*/  @P1 IADD3 R5, PT, PT, R5, -R10, RZ ;  /* 0x8000000a05051210 */ /* 0x000fe20007ffe0ff */
[----:B------:R-:W-:-:S03]  /*01a0*/  @P1 VIADD R3, R3, 0x1 ;  /* 0x0000000103031836 */ /* 0x000fc60000000000 */
[----:B------:R-:W-:-:S13]  /*01b0*/  ISETP.GE.U32.AND P2, PT, R5, R10, PT ;  /* 0x0000000a0500720c */ /* 0x000fda0003f46070 */
[----:B------:R-:W-:Y:S01]  /*01c0*/  @P2 VIADD R3, R3, 0x1 ;  /* 0x0000000103032836 */ /* 0x000fe20000000000 */
[----:B------:R-:W-:-:S05]  /*01d0*/  @!P3 LOP3.LUT R3, RZ, R10, RZ, 0x33, !PT ;  /* 0x0000000aff03b212 */ /* 0x000fca00078e33ff */
[----:B------:R-:W-:-:S05]  /*01e0*/  IMAD.IADD R3, R6, 0x1, R3 ;  /* 0x0000000106037824 */ /* 0x000fca00078e0203 */
[C---:B------:R-:W-:Y:S02]  /*01f0*/  LOP3.LUT R2, R3.reuse, 0x3, RZ, 0xc0, !PT ;  /* 0x0000000303027812 */ /* 0x040fe400078ec0ff */
[----:B------:R-:W-:Y:S02]  /*0200*/  ISETP.GE.U32.AND P2, PT, R3, 0x3, PT ;  /* 0x000000030300780c */ /* 0x000fe40003f46070 */
[----:B------:R-:W-:Y:S01]  /*0210*/  ISETP.NE.AND P1, PT, R2, 0x3, PT ;  /* 0x000000030200780c */ /* 0x000fe20003f25270 */
[----:B------:R-:W-:-:S12]  /*0220*/  IMAD.MOV.U32 R2, RZ, RZ, R0 ;  /* 0x000000ffff027224 */ /* 0x000fd800078e0000 */
[----:B------:R-:W-:Y:S05]  /*0230*/  @!P1 BRA `(.L_x_17) ;  /* 0x0000000000349947 */ /* 0x000fea0003800000 */
[----:B------:R-:W0:Y:S01]  /*0240*/  S2UR UR5, SR_CgaCtaId ;  /* 0x00000000000579c3 */ /* 0x000e220000008800 */
[----:B------:R-:W-:Y:S01]  /*0250*/  IADD3 R3, PT, PT, R3, 0x1, RZ ;  /* 0x0000000103037810 */ /* 0x000fe20007ffe0ff */
[----:B------:R-:W-:-:S03]  /*0260*/  UMOV UR4, 0x400 ;  /* 0x0000040000047882 */ /* 0x000fc60000000000 */
[----:B------:R-:W-:-:S05]  /*0270*/  LOP3.LUT R3, R3, 0x3, RZ, 0xc0, !PT ;  /* 0x0000000303037812 */ /* 0x000fca00078ec0ff */
[----:B------:R-:W-:Y:S02]  /*0280*/  IMAD R2, R3, R10, R0 ;  /* 0x0000000a03027224 */ /* 0x000fe400078e0200 */
[----:B------:R-:W-:Y:S01]  /*0290*/  IMAD.MOV R4, RZ, RZ, -R3 ;  /* 0x000000ffff047224 */ /* 0x000fe200078e0a03 */
[----:B0-----:R-:W-:-:S06]  /*02a0*/  ULEA UR4, UR5, UR4, 0x18 ;  /* 0x0000000405047291 */ /* 0x001fcc000f8ec0ff */
[----:B------:R-:W-:-:S07]  /*02b0*/  LEA R3, R0, UR4, 0x2 ;  /* 0x0000000400037c11 */ /* 0x000fce000f8e10ff */
.L_x_18:
[----:B------:R-:W-:Y:S01]  /*02c0*/  VIADD R4, R4, 0x1 ;  /* 0x0000000104047836 */ /* 0x000fe20000000000 */
[----:B------:R0:W-:Y:S04]  /*02d0*/  STS [R3], RZ ;  /* 0x000000ff03007388 */ /* 0x0001e80000000800 */
[----:B------:R-:W-:Y:S01]  /*02e0*/  ISETP.NE.AND P1, PT, R4, RZ, PT ;  /* 0x000000ff0400720c */ /* 0x000fe20003f25270 */
[----:B0-----:R-:W-:-:S12]  /*02f0*/  IMAD R3, R10, 0x4, R3 ;  /* 0x000000040a037824 */ /* 0x001fd800078e0203 */
[----:B------:R-:W-:Y:S05]  /*0300*/  @P1 BRA `(.L_x_18) ;  /* 0xfffffffc00ec1947 */ /* 0x000fea000383ffff */
.L_x_17:
[----:B------:R-:W-:Y:S05]  /*0310*/  BSYNC.RECONVERGENT B1 ;  /* 0x0000000000017941 */ /* 0x000fea0003800200 */
.L_x_16:
[----:B------:R-:W-:Y:S05]  /*0320*/  @!P2 BRA `(.L_x_15) ;  /* 0x00000000003ca947 */ /* 0x000fea0003800000 */
[----:B------:R-:W0:Y:S01]  /*0330*/  S2UR UR5, SR_CgaCtaId ;  /* 0x00000000000579c3 */ /* 0x000e220000008800 */
[----:B------:R-:W-:Y:S02]  /*0340*/  UMOV UR4, 0x400 ;  /* 0x0000040000047882 */ /* 0x000fe40000000000 */
[----:B0-----:R-:W-:-:S06]  /*0350*/  ULEA UR4, UR5, UR4, 0x18 ;  /* 0x0000000405047291 */ /* 0x001fcc000f8ec0ff */
[----:B------:R-:W-:-:S07]  /*0360*/  LEA R3, R2, UR4, 0x2 ;  /* 0x0000000402037c11 */ /* 0x000fce000f8e10ff */
.L_x_19:
[C-C-:B-1----:R-:W-:Y:S01]  /*0370*/  IMAD R4, R10.reuse, 0x4, R3.reuse ;  /* 0x000000040a047824 */ /* 0x142fe200078e0203 */
[C---:B------:R-:W-:Y:S01]  /*0380*/  LEA R5, R10.reuse, R3, 0x3 ;  /* 0x000000030a057211 */ /* 0x040fe200078e18ff */
[C---:B------:R-:W-:Y:S01]  /*0390*/  IMAD R6, R10.reuse, 0xc, R3 ;  /* 0x0000000c0a067824 */ /* 0x040fe200078e0203 */
[----:B------:R0:W-:Y:S01]  /*03a0*/  STS [R3], RZ ;  /* 0x000000ff03007388 */ /* 0x0001e20000000800 */
[----:B------:R-:W-:-:S03]  /*03b0*/  IMAD R2, R10, 0x4, R2 ;  /* 0x000000040a027824 */ /* 0x000fc600078e0202 */
[----:B------:R1:W-:Y:S02]  /*03c0*/  STS [R4], RZ ;  /* 0x000000ff04007388 */ /* 0x0003e40000000800 */
[----:B------:R-:W-:Y:S02]  /*03d0*/  ISETP.GE.U32.AND P1, PT, R2, 0x100, PT ;  /* 0x000001000200780c */ /* 0x000fe40003f26070 */
[----:B------:R1:W-:Y:S01]  /*03e0*/  STS [R5], RZ ;  /* 0x000000ff05007388 */ /* 0x0003e20000000800 */
[----:B0-----:R-:W-:-:S03]  /*03f0*/  IMAD R3, R10, 0x10, R3 ;  /* 0x000000100a037824 */ /* 0x001fc600078e0203 */
[----:B------:R1:W-:Y:S07]  /*0400*/  STS [R6], RZ ;  /* 0x000000ff06007388 */ /* 0x0003ee0000000800 */
[----:B------:R-:W-:Y:S05]  /*0410*/  @!P1 BRA `(.L_x_19) ;  /* 0xfffffffc00d49947 */ /* 0x000fea000383ffff */
.L_x_15:
[----:B------:R-:W-:Y:S05]  /*0420*/  BSYNC.RECONVERGENT B0 ;  /* 0x0000000000007941 */ /* 0x000fea0003800200 */
.L_x_14:
[----:B------:R-:W1:Y:S01]  /*0430*/  S2R R3, SR_CTAID.X ;  /* 0x0000000000037919 */ /* 0x000e620000002500 */
[----:B------:R-:W0:Y:S01]  /*0440*/  LDCU UR4, c[0x0][0x360] ;  /* 0x00006c00ff0477ac */ /* 0x000e220008000800 */
[----:B------:R-:W0:Y:S01]  /*0450*/  LDC R2, c[0x0][0x370] ;  /* 0x0000dc00ff027b82 */ /* 0x000e220000000800 */
[----:B------:R-:W-:Y:S07]  /*0460*/  BSSY.RECONVERGENT B0, `(.L_x_20) ;  /* 0x000005e000007945 */ /* 0x000fee0003800200 */
[----:B------:R-:W-:Y:S06]  /*0470*/  BAR.SYNC.DEFER_BLOCKING 0x0 ;  /* 0x0000000000007b1d */ /* 0x000fec0000010000 */
[----:B------:R-:W2:Y:S01]  /*0480*/  LDCU UR5, c[0x0][0x390] ;  /* 0x00007200ff0577ac */ /* 0x000ea20008000800 */
[----:B------:R-:W3:Y:S01]  /*0490*/  LDCU.64 UR6, c[0x0][0x358] ;  /* 0x00006b00ff0677ac */ /* 0x000ee20008000a00 */
[----:B------:R-:W4:Y:S01]  /*04a0*/  LDCU UR8, c[0x0][0x394] ;  /* 0x00007280ff0877ac */ /* 0x000f220008000800 */
[----:B------:R-:W0:Y:S02]  /*04b0*/  LDCU UR9, c[0x0][0x394] ;  /* 0x00007280ff0977ac */ /* 0x000e240008000800 */
[----:B0-----:R-:W-:-:S02]  /*04c0*/  IMAD R2, R2, UR4, RZ ;  /* 0x0000000402027c24 */ /* 0x001fc4000f8e02ff */
[----:B-1----:R-:W-:-:S05]  /*04d0*/  IMAD R5, R3, UR4, R0 ;  /* 0x0000000403057c24 */ /* 0x002fca000f8e0200 */
[----:B--2---:R-:W-:-:S13]  /*04e0*/  ISETP.GE.AND P1, PT, R5, UR5, PT ;  /* 0x0000000505007c0c */ /* 0x004fda000bf26270 */
[----:B---34-:R-:W-:Y:S05]  /*04f0*/  @P1 BRA `(.L_x_21) ;  /* 0x0000000400501947 */ /* 0x018fea0003800000 */
[----:B------:R-:W0:Y:S01]  /*0500*/  I2F.U32.RP R10, R2 ;  /* 0x00000002000a7306 */ /* 0x000e220000209000 */
[C---:B------:R-:W-:Y:S01]  /*0510*/  IADD3 R4, PT, PT, R2.reuse, R5, RZ ;  /* 0x0000000502047210 */ /* 0x040fe20007ffe0ff */
[----:B------:R-:W-:Y:S01]  /*0520*/  IMAD.MOV R11, RZ, RZ, -R2 ;  /* 0x000000ffff0b7224 */ /* 0x000fe200078e0a02 */
[----:B------:R-:W-:Y:S01]  /*0530*/  ISETP.NE.U32.AND P3, PT, R2, RZ, PT ;  /* 0x000000ff0200720c */ /* 0x000fe20003f65070 */
[----:B------:R-:W-:Y:S01]  /*0540*/  BSSY.RECONVERGENT B1, `(.L_x_22) ;  /* 0x000002b000017945 */ /* 0x000fe20003800200 */
[C---:B------:R-:W-:Y:S02]  /*0550*/  ISETP.GE.AND P1, PT, R4.reuse, UR5, PT ;  /* 0x0000000504007c0c */ /* 0x040fe4000bf26270 */
[----:B------:R-:W-:Y:S02]  /*0560*/  VIMNMX R9, PT, PT, R4, UR5, !PT ;  /* 0x0000000504097c48 */ /* 0x000fe4000ffe0100 */
[----:B------:R-:W-:-:S04]  /*0570*/  SEL R8, RZ, 0x1, P1 ;  /* 0x00000001ff087807 */ /* 0x000fc80000800000 */
[----:B------:R-:W-:Y:S01]  /*0580*/  IADD3 R9, PT, PT, R9, -R4, -R8 ;  /* 0x8000000409097210 */ /* 0x000fe20007ffe808 */
[----:B0-----:R-:W0:Y:S02]  /*0590*/  MUFU.RCP R10, R10 ;  /* 0x0000000a000a7308 */ /* 0x001e240000001000 */
[----:B0-----:R-:W-:-:S06]  /*05a0*/  VIADD R6, R10, 0xffffffe ;  /* 0x0ffffffe0a067836 */ /* 0x001fcc0000000000 */
[----:B------:R0:W1:Y:S02]  /*05b0*/  F2I.FTZ.U32.TRUNC.NTZ R7, R6 ;  /* 0x0000000600077305 */ /* 0x000064000021f000 */
[----:B0-----:R-:W-:Y:S02]  /*05c0*/  IMAD.MOV.U32 R6, RZ, RZ, RZ ;  /* 0x000000ffff067224 */ /* 0x001fe400078e00ff */
[----:B-1----:R-:W-:-:S04]  /*05d0*/  IMAD R11, R11, R7, RZ ;  /* 0x000000070b0b7224 */ /* 0x002fc800078e02ff */
[----:B------:R-:W-:-:S06]  /*05e0*/  IMAD.HI.U32 R10, R7, R11, R6 ;  /* 0x0000000b070a7227 */ /* 0x000fcc00078e0006 */
[----:B------:R-:W-:-:S04]  /*05f0*/  IMAD.HI.U32 R7, R10, R9, RZ ;  /* 0x000000090a077227 */ /* 0x000fc800078e00ff */
[----:B------:R-:W-:-:S04]  /*0600*/  IMAD.MOV R4, RZ, RZ, -R7 ;  /* 0x000000ffff047224 */ /* 0x000fc800078e0a07 */
[----:B------:R-:W-:-:S05]  /*0610*/  IMAD R9, R2, R4, R9 ;  /* 0x0000000402097224 */ /* 0x000fca00078e0209 */
[----:B------:R-:W-:-:S13]  /*0620*/  ISETP.GE.U32.AND P1, PT, R9, R2, PT ;  /* 0x000000020900720c */ /* 0x000fda0003f26070 */
[----:B------:R-:W-:Y:S02]  /*0630*/  @P1 IMAD.IADD R9, R9, 0x1, -R2 ;  /* 0x0000000109091824 */ /* 0x000fe400078e0a02 */
[----:B------:R-:W-:-:S03]  /*0640*/  @P1 VIADD R7, R7, 0x1 ;  /* 0x0000000107071836 */ /* 0x000fc60000000000 */
[----:B------:R-:W-:-:S13]  /*0650*/  ISETP.GE.U32.AND P2, PT, R9, R2, PT ;  /* 0x000000020900720c */ /* 0x000fda0003f46070 */
[----:B------:R-:W-:Y:S02]  /*0660*/  @P2 IADD3 R7, PT, PT, R7, 0x1, RZ ;  /* 0x0000000107072810 */ /* 0x000fe40007ffe0ff */
[----:B------:R-:W-:-:S05]  /*0670*/  @!P3 LOP3.LUT R7, RZ, R2, RZ, 0x33, !PT ;  /* 0x00000002ff07b212 */ /* 0x000fca00078e33ff */
[----:B------:R-:W-:-:S05]  /*0680*/  IMAD.IADD R4, R8, 0x1, R7 ;  /* 0x0000000108047824 */ /* 0x000fca00078e0207 */
[C---:B------:R-:W-:Y:S02]  /*0690*/  LOP3.LUT R6, R4.reuse, 0x3, RZ, 0xc0, !PT ;  /* 0x0000000304067812 */ /* 0x040fe400078ec0ff */
[----:B------:R-:W-:Y:S02]  /*06a0*/  ISETP.GE.U32.AND P2, PT, R4, 0x3, PT ;  /* 0x000000030400780c */ /* 0x000fe40003f46070 */
[----:B------:R-:W-:-:S13]  /*06b0*/  ISETP.NE.AND P1, PT, R6, 0x3, PT ;  /* 0x000000030600780c */ /* 0x000fda0003f25270 */
[----:B------:R-:W-:Y:S05]  /*06c0*/  @!P1 BRA `(.L_x_23) ;  /* 0x0000000000489947 */ /* 0x000fea0003800000 */
[----:B------:R-:W0:Y:S01]  /*06d0*/  S2R R9, SR_CgaCtaId ;  /* 0x0000000000097919 */ /* 0x000e220000008800 */
[----:B------:R-:W1:Y:S01]  /*06e0*/  LDC.64 R6, c[0x0][0x380] ;  /* 0x0000e000ff067b82 */ /* 0x000e620000000a00 */
[----:B------:R-:W-:Y:S01]  /*06f0*/  VIADD R4, R4, 0x1 ;  /* 0x0000000104047836 */ /* 0x000fe20000000000 */
[----:B------:R-:W-:-:S04]  /*0700*/  MOV R8, 0x400 ;  /* 0x0000040000087802 */ /* 0x000fc80000000f00 */
[----:B------:R-:W-:-:S05]  /*0710*/  LOP3.LUT R4, R4, 0x3, RZ, 0xc0, !PT ;  /* 0x0000000304047812 */ /* 0x000fca00078ec0ff */
[----:B------:R-:W-:Y:S01]  /*0720*/  IMAD.MOV R4, RZ, RZ, -R4 ;  /* 0x000000ffff047224 */ /* 0x000fe200078e0a04 */
[----:B0-----:R-:W-:-:S07]  /*0730*/  LEA R11, R9, R8, 0x18 ;  /* 0x00000008090b7211 */ /* 0x001fce00078ec0ff */
.L_x_24:
[----:B-1----:R-:W-:-:S06]  /*0740*/  IMAD.WIDE R8, R5, 0x4, R6 ;  /* 0x0000000405087825 */ /* 0x002fcc00078e0206 */
[----:B------:R-:W2:Y:S01]  /*0750*/  LDG.E R8, desc[UR6][R8.64] ;  /* 0x0000000608087981 */ /* 0x000ea2000c1e1900 */
[----:B------:R-:W-:Y:S02]  /*0760*/  VIADD R4, R4, 0x1 ;  /* 0x0000000104047836 */ /* 0x000fe40000000000 */
[----:B------:R-:W-:-:S03]  /*0770*/  IMAD.IADD R5, R2, 0x1, R5 ;  /* 0x0000000102057824 */ /* 0x000fc600078e0205 */
[----:B------:R-:W-:Y:S02]  /*0780*/  ISETP.NE.AND P1, PT, R4, RZ, PT ;  /* 0x000000ff0400720c */ /* 0x000fe40003f25270 */
[----:B0-2---:R-:W-:-:S05]  /*0790*/  SHF.R.U32.HI R10, RZ, UR8, R8 ;  /* 0x00000008ff0a7c19 */ /* 0x005fca0008011608 */
[----:B------:R-:W-:-:S05]  /*07a0*/  IMAD.SHL.U32 R10, R10, 0x4, RZ ;  /* 0x000000040a0a7824 */ /* 0x000fca00078e00ff */
[----:B------:R-:W-:-:S04]  /*07b0*/  LOP3.LUT R10, R10, 0x3fc, RZ, 0xc0, !PT ;  /* 0x000003fc0a0a7812 */ /* 0x000fc800078ec0ff */
[----:B------:R-:W-:-:S05]  /*07c0*/  IADD3 R10, PT, PT, R11, R10, RZ ;  /* 0x0000000a0b0a7210 */ /* 0x000fca0007ffe0ff */
[----:B------:R0:W-:Y:S01]  /*07d0*/  ATOMS.POPC.INC.32 RZ, [R10+URZ] ;  /* 0x000000000aff7f8c */ /* 0x0001e2000d8000ff */
[----:B------:R-:W-:Y:S05]  /*07e0*/  @P1 BRA `(.L_x_24) ;  /* 0xfffffffc00d41947 */ /* 0x000fea000383ffff */
.L_x_23:
[----:B------:R-:W-:Y:S05]  /*07f0*/  BSYNC.RECONVERGENT B1 ;  /* 0x0000000000017941 */ /* 0x000fea0003800200 */
.L_x_22:
[----:B------:R-:W-:Y:S05]  /*0800*/  @!P2 BRA `(.L_x_21) ;  /* 0x00000000008ca947 */ /* 0x000fea0003800000 */
[----:B------:R-:W1:Y:S01]  /*0810*/  S2R R9, SR_CgaCtaId ;  /* 0x0000000000097919 */ /* 0x000e620000008800 */
[----:B------:R-:W2:Y:S01]  /*0820*/  LDC.64 R6, c[0x0][0x380] ;  /* 0x0000e000ff067b82 */ /* 0x000ea20000000a00 */
[----:B------:R-:W-:-:S04]  /*0830*/  MOV R4, 0x400 ;  /* 0x0000040000047802 */ /* 0x000fc80000000f00 */
[----:B-1----:R-:W-:-:S07]  /*0840*/  LEA R4, R9, R4, 0x18 ;  /* 0x0000000409047211 */ /* 0x002fce00078ec0ff */
.L_x_25:
[----:B--2---:R-:W-:-:S04]  /*0850*/  IMAD.WIDE R14, R5, 0x4, R6 ;  /* 0x00000004050e7825 */ /* 0x004fc800078e0206 */
[C---:B-1----:R-:W-:Y:S02]  /*0860*/  IMAD.WIDE R8, R2.reuse, 0x4, R14 ;  /* 0x0000000402087825 */ /* 0x042fe400078e020e */
[----:B------:R-:W2:Y:S02]  /*0870*/  LDG.E R14, desc[UR6][R14.64] ;  /* 0x000000060e0e7981 */ /* 0x000ea4000c1e1900 */
[C---:B0-----:R-:W-:Y:S02]  /*0880*/  IMAD.WIDE R10, R2.reuse, 0x4, R8 ;  /* 0x00000004020a7825 */ /* 0x041fe400078e0208 */
[----:B------:R-:W3:Y:S02]  /*0890*/  LDG.E R8, desc[UR6][R8.64] ;  /* 0x0000000608087981 */ /* 0x000ee4000c1e1900 */
[C---:B------:R-:W-:Y:S02]  /*08a0*/  IMAD.WIDE R12, R2.reuse, 0x4, R10 ;  /* 0x00000004020c7825 */ /* 0x040fe400078e020a */
[----:B------:R-:W4:Y:S04]  /*08b0*/  LDG.E R10, desc[UR6][R10.64] ;  /* 0x000000060a0a7981 */ /* 0x000f28000c1e1900 */
[----:B------:R-:W5:Y:S01]  /*08c0*/  LDG.E R12, desc[UR6][R12.64] ;  /* 0x000000060c0c7981 */ /* 0x000f62000c1e1900 */
[----:B------:R-:W-:-:S05]  /*08d0*/  IMAD R5, R2, 0x4, R5 ;  /* 0x0000000402057824 */ /* 0x000fca00078e0205 */
[----:B------:R-:W-:Y:S02]  /*08e0*/  ISETP.GE.AND P1, PT, R5, UR5, PT ;  /* 0x0000000505007c0c */ /* 0x000fe4000bf26270 */
[----:B--2---:R-:W-:Y:S02]  /*08f0*/  SHF.R.U32.HI R16, RZ, UR9, R14 ;  /* 0x00000009ff107c19 */ /* 0x004fe4000801160e */
[----:B---3--:R-:W-:-:S03]  /*0900*/  SHF.R.U32.HI R17, RZ, UR9, R8 ;  /* 0x00000009ff117c19 */ /* 0x008fc60008011608 */
[----:B------:R-:W-:Y:S01]  /*0910*/  IMAD.SHL.U32 R16, R16, 0x4, RZ ;  /* 0x0000000410107824 */ /* 0x000fe200078e00ff */
[----:B----4-:R-:W-:Y:S01]  /*0920*/  SHF.R.U32.HI R18, RZ, UR9, R10 ;  /* 0x00000009ff127c19 */ /* 0x010fe2000801160a */
[----:B------:R-:W-:Y:S01]  /*0930*/  IMAD.SHL.U32 R17, R17, 0x4, RZ ;  /* 0x0000000411117824 */ /* 0x000fe200078e00ff */
[----:B-----5:R-:W-:Y:S02]  /*0940*/  SHF.R.U32.HI R19, RZ, UR9, R12 ;  /* 0x00000009ff137c19 */ /* 0x020fe4000801160c */
[----:B------:R-:W-:Y:S02]  /*0950*/  SHF.L.U32 R18, R18, 0x2, RZ ;  /* 0x0000000212127819 */ /* 0x000fe400000006ff */
[----:B------:R-:W-:Y:S01]  /*0960*/  LOP3.LUT R9, R16, 0x3fc, RZ, 0xc0, !PT ;  /* 0x000003fc10097812 */ /* 0x000fe200078ec0ff */
[----:B------:R-:W-:Y:S01]  /*0970*/  IMAD.SHL.U32 R19, R19, 0x4, RZ ;  /* 0x0000000413137824 */ /* 0x000fe200078e00ff */
[----:B------:R-:W-:Y:S02]  /*0980*/  LOP3.LUT R17, R17, 0x3fc, RZ, 0xc0, !PT ;  /* 0x000003fc11117812 */ /* 0x000fe400078ec0ff */
[----:B------:R-:W-:Y:S01]  /*0990*/  LOP3.LUT R11, R18, 0x3fc, RZ, 0xc0, !PT ;  /* 0x000003fc120b7812 */ /* 0x000fe200078ec0ff */
[C---:B------:R-:W-:Y:S01]  /*09a0*/  IMAD.IADD R9, R4.reuse, 0x1, R9 ;  /* 0x0000000104097824 */ /* 0x040fe200078e0209 */
[----:B------:R-:W-:Y:S01]  /*09b0*/  LOP3.LUT R19, R19, 0x3fc, RZ, 0xc0, !PT ;  /* 0x000003fc13137812 */ /* 0x000fe200078ec0ff */
[----:B------:R-:W-:-:S02]  /*09c0*/  IMAD.IADD R17, R4, 0x1, R17 ;  /* 0x0000000104117824 */ /* 0x000fc400078e0211 */
[C---:B------:R-:W-:Y:S01]  /*09d0*/  IMAD.IADD R11, R4.reuse, 0x1, R11 ;  /* 0x00000001040b7824 */ /* 0x040fe200078e020b */
[----:B------:R-:W-:Y:S01]  /*09e0*/  IADD3 R19, PT, PT, R4, R19, RZ ;  /* 0x0000001304137210 */ /* 0x000fe20007ffe0ff */
[----:B------:R1:W-:Y:S04]  /*09f0*/  ATOMS.POPC.INC.32 RZ, [R9+URZ] ;  /* 0x0000000009ff7f8c */ /* 0x0003e8000d8000ff */
[----:B------:R1:W-:Y:S04]  /*0a00*/  ATOMS.POPC.INC.32 RZ, [R17+URZ] ;  /* 0x0000000011ff7f8c */ /* 0x0003e8000d8000ff */
[----:B------:R1:W-:Y:S04]  /*0a10*/  ATOMS.POPC.INC.32 RZ, [R11+URZ] ;  /* 0x000000000bff7f8c */ /* 0x0003e8000d8000ff */
[----:B------:R1:W-:Y:S01]  /*0a20*/  ATOMS.POPC.INC.32 RZ, [R19+URZ] ;  /* 0x0000000013ff7f8c */ /* 0x0003e2000d8000ff */
[----:B------:R-:W-:Y:S05]  /*0a30*/  @!P1 BRA `(.L_x_25) ;  /* 0xfffffffc00849947 */ /* 0x000fea000383ffff */
.L_x_21:
[----:B------:R-:W-:Y:S05]  /*0a40*/  BSYNC.RECONVERGENT B0 ;  /* 0x0000000000007941 */ /* 0x000fea0003800200 */
.L_x_20:
[----:B------:R-:W-:Y:S06]  /*0a50*/  BAR.SYNC.DEFER_BLOCKING 0x0 ;  /* 0x0000000000007b1d */ /* 0x000fec0000010000 */
[----:B------:R-:W-:Y:S05]  /*0a60*/  @P0 EXIT ;  /* 0x000000000000094d */ /* 0x000fea0003800000 */
[----:B------:R-:W2:Y:S01]  /*0a70*/  S2UR UR5, SR_CgaCtaId ;  /* 0x00000000000579c3 */ /* 0x000ea20000008800 */
[----:B------:R-:W-:Y:S01]  /*0a80*/  UMOV UR4, 0x400 ;  /* 0x0000040000047882 */ /* 0x000fe20000000000 */
[----:B------:R-:W-:-:S06]  /*0a90*/  IMAD R3, R3, 0x100, R0 ;  /* 0x0000010003037824 */ /* 0x000fcc00078e0200 */
[----:B------:R-:W3:Y:S01]  /*0aa0*/  LDC.64 R4, c[0x0][0x388] ;  /* 0x0000e200ff047b82 */ /* 0x000ee20000000a00 */
[----:B--2---:R-:W-:-:S06]  /*0ab0*/  ULEA UR4, UR5, UR4, 0x18 ;  /* 0x0000000405047291 */ /* 0x004fcc000f8ec0ff */
[----:B------:R-:W-:Y:S01]  /*0ac0*/  LEA R7, R0, UR4, 0x2 ;  /* 0x0000000400077c11 */ /* 0x000fe2000f8e10ff */
[----:B---3--:R-:W-:-:S05]  /*0ad0*/  IMAD.WIDE.U32 R2, R3, 0x4, R4 ;  /* 0x0000000403027825 */ /* 0x008fca00078e0004 */
[----:B------:R-:W2:Y:S04]  /*0ae0*/  LDS R7, [R7] ;  /* 0x0000000007077984 */ /* 0x000ea80000000800 */
[----:B--2---:R-:W-:Y:S01]  /*0af0*/  STG.E desc[UR6][R2.64], R7 ;  /* 0x0000000702007986 */ /* 0x004fe2000c101906 */
[----:B------:R-:W-:Y:S05]  /*0b00*/  EXIT ;  /* 0x000000000000794d */ /* 0x000fea0003800000 */
.L_x_26:
        /* <DEDUP_REMOVED lines=15> */
.L_x_28:


//--------------------- .nv.shared._Z14scatter_kernelPKjPjS0_ii --------------------------
	.section	.nv.shared._Z14scatter_kernelPKjPjS0_ii,"aw",@nobits
	.sectionflags	@""
	.align	16
	.zero		1024


//--------------------- .nv.shared.reserved.0     --------------------------
	.section	.nv.shared.reserved.0,"aw",@nobits
	.weak		__nv_reservedSMEM_offset_0_alias
	.size		__nv_reservedSMEM_offset_0_alias, 0, 64
	.other		__nv_reservedSMEM_offset_0_alias,@"STO_CUDA_RESERVED_SHARED STV_DEFAULT"
__nv_reservedSMEM_offset_0_alias:
	.zero		0
	.zero		64


//--------------------- .nv.shared._Z16histogram_kernelPKjPjii --------------------------
	.section	.nv.shared._Z16histogram_kernelPKjPjii,"aw",@nobits
	.sectionflags	@""
	.align	16
	.zero		1024


//--------------------- .nv.constant0._Z14scatter_kernelPKjPjS0_ii --------------------------
	.section	.nv.constant0._Z14scatter_kernelPKjPjS0_ii,"a",@progbits
	.sectionflags	@""
	.align	4
.nv.constant0._Z14scatter_kernelPKjPjS0_ii:
	.zero		928


//--------------------- .nv.constant0._Z16histogram_kernelPKjPjii --------------------------
	.section	.nv.constant0._Z16histogram_kernelPKjPjii,"a",@progbits
	.sectionflags	@""
	.align	4
.nv.constant0._Z16histogram_kernelPKjPjii:
	.zero		920


//--------------------- SYMBOLS --------------------------

	.type		.nv.reservedSmem.offset0,@object
	.size		.nv.reservedSmem.offset0,0x4
	.type		.nv.reservedSmem.cap,@object
	.size		.nv.reservedSmem.cap,0x4
